//
// Generated by NVIDIA NVVM Compiler
//
// Compiler Build ID: CL-36424714
// Cuda compilation tools, release 13.0, V13.0.88
// Based on NVVM 20.0.0
//

.version 9.0
.target sm_100
.address_size 64

	// .globl	_Z17multiplyTwoKernelPiS_ii

.visible .entry _Z17multiplyTwoKernelPiS_ii(
	.param .u64 .ptr .align 1 _Z17multiplyTwoKernelPiS_ii_param_0,
	.param .u64 .ptr .align 1 _Z17multiplyTwoKernelPiS_ii_param_1,
	.param .u32 _Z17multiplyTwoKernelPiS_ii_param_2,
	.param .u32 _Z17multiplyTwoKernelPiS_ii_param_3
)
{
	.reg .pred 	%p<4>;
	.reg .b32 	%r<16>;
	.reg .b64 	%rd<8>;

	ld.param.u64 	%rd1, [_Z17multiplyTwoKernelPiS_ii_param_0];
	ld.param.u64 	%rd2, [_Z17multiplyTwoKernelPiS_ii_param_1];
	ld.param.u32 	%r4, [_Z17multiplyTwoKernelPiS_ii_param_2];
	ld.param.u32 	%r5, [_Z17multiplyTwoKernelPiS_ii_param_3];
	mov.u32 	%r6, %tid.x;
	mov.u32 	%r7, %ctaid.x;
	mov.u32 	%r8, %ntid.x;
	mad.lo.s32 	%r1, %r7, %r8, %r6;
	mov.u32 	%r9, %tid.y;
	mov.u32 	%r10, %ctaid.y;
	mov.u32 	%r11, %ntid.y;
	mad.lo.s32 	%r12, %r10, %r11, %r9;
	setp.ge.s32 	%p1, %r1, %r4;
	setp.ge.s32 	%p2, %r12, %r5;
	or.pred  	%p3, %p1, %p2;
	@%p3 bra 	$L__BB0_2;
	cvta.to.global.u64 	%rd3, %rd1;
	cvta.to.global.u64 	%rd4, %rd2;
	mad.lo.s32 	%r13, %r5, %r1, %r12;
	mul.wide.s32 	%rd5, %r13, 4;
	add.s64 	%rd6, %rd3, %rd5;
	ld.global.u32 	%r14, [%rd6];
	shl.b32 	%r15, %r14, 1;
	add.s64 	%rd7, %rd4, %rd5;
	st.global.u32 	[%rd7], %r15;
$L__BB0_2:
	ret;

}


// ===== COMPILED SASS (sm_100) =====

	.target	sm_100

	.elftype	@"ET_EXEC"


//--------------------- .note.nv.tkinfo           --------------------------
	.section	.note.nv.tkinfo,"",@"SHT_NOTE"
	.sectionflags	@"SHF_NOTE_NV_TKINFO"
	.tkinfo
        /*0018*/ 	.word	0x00000002
        /*0030*/ 	.string	""
        /*0030*/ 	.string	"ptxas"
        /*0030*/ 	.string	"Cuda compilation tools, release 13.0, V13.0.88"
        /*0030*/ 	.string	"Build cuda_13.0.r13.0/compiler.36424714_0"
        /*0030*/ 	.string	"-arch sm_100 -m 64 "



//--------------------- .note.nv.cuinfo           --------------------------
	.section	.note.nv.cuinfo,"",@"SHT_NOTE"
	.sectionflags	@"SHF_NOTE_NV_CUINFO"
        /*0018*/ 	.short	0x0002
        /*001a*/ 	.short	0x0064
        /*001c*/ 	.short	0x0082
	.zero		2


//--------------------- .nv.info                  --------------------------
	.section	.nv.info,"",@"SHT_CUDA_INFO"
	.align	4


	//----- nvinfo : EIATTR_REGCOUNT
	.align		4
        /*0000*/ 	.byte	0x04, 0x2f
        /*0002*/ 	.short	(.L_1 - .L_0)
	.align		4
.L_0:
        /*0004*/ 	.word	index@(_Z17multiplyTwoKernelPiS_ii)
        /*0008*/ 	.word	0x0000000a


	//----- nvinfo : EIATTR_FRAME_SIZE
	.align		4
.L_1:
        /*000c*/ 	.byte	0x04, 0x11
        /*000e*/ 	.short	(.L_3 - .L_2)
	.align		4
.L_2:
        /*0010*/ 	.word	index@(_Z17multiplyTwoKernelPiS_ii)
        /*0014*/ 	.word	0x00000000


	//----- nvinfo : EIATTR_MIN_STACK_SIZE
	.align		4
.L_3:
        /*0018*/ 	.byte	0x04, 0x12
        /*001a*/ 	.short	(.L_5 - .L_4)
	.align		4
.L_4:
        /*001c*/ 	.word	index@(_Z17multiplyTwoKernelPiS_ii)
        /*0020*/ 	.word	0x00000000
.L_5:


//--------------------- .nv.compat                --------------------------
	.section	.nv.compat,"",@"SHT_CUDA_COMPAT_INFO"
	.align	4
        /*0000*/ 	.byte	0x02, 0x09, 0x00, 0x00, 0x02, 0x02, 0x01, 0x00, 0x02, 0x05, 0x05, 0x00, 0x03, 0x07, 0x01, 0x01
        /*0010*/ 	.byte	0x02, 0x03, 0x00, 0x00, 0x02, 0x06, 0x01, 0x00, 0x04, 0x0b, 0x08, 0x00, 0x09, 0x00, 0x00, 0x00
        /*0020*/ 	.byte	0x00, 0x00, 0x00, 0x00


//--------------------- .nv.info._Z17multiplyTwoKernelPiS_ii --------------------------
	.section	.nv.info._Z17multiplyTwoKernelPiS_ii,"",@"SHT_CUDA_INFO"
	.sectionflags	@""
	.align	4


	//----- nvinfo : EIATTR_CUDA_API_VERSION
	.align		4
        /*0000*/ 	.byte	0x04, 0x37
        /*0002*/ 	.short	(.L_7 - .L_6)
.L_6:
        /*0004*/ 	.word	0x00000082


	//----- nvinfo : EIATTR_KPARAM_INFO
	.align		4
.L_7:
        /*0008*/ 	.byte	0x04, 0x17
        /*000a*/ 	.short	(.L_9 - .L_8)
.L_8:
        /*000c*/ 	.word	0x00000000
        /*0010*/ 	.short	0x0003
        /*0012*/ 	.short	0x0014
        /*0014*/ 	.byte	0x00, 0xf0, 0x11, 0x00


	//----- nvinfo : EIATTR_KPARAM_INFO
	.align		4
.L_9:
        /*0018*/ 	.byte	0x04, 0x17
        /*001a*/ 	.short	(.L_11 - .L_10)
.L_10:
        /*001c*/ 	.word	0x00000000
        /*0020*/ 	.short	0x0002
        /*0022*/ 	.short	0x0010
        /*0024*/ 	.byte	0x00, 0xf0, 0x11, 0x00


	//----- nvinfo : EIATTR_KPARAM_INFO
	.align		4
.L_11:
        /*0028*/ 	.byte	0x04, 0x17
        /*002a*/ 	.short	(.L_13 - .L_12)
.L_12:
        /*002c*/ 	.word	0x00000000
        /*0030*/ 	.short	0x0001
        /*0032*/ 	.short	0x0008
        /*0034*/ 	.byte	0x00, 0xf5, 0x21, 0x00


	//----- nvinfo : EIATTR_KPARAM_INFO
	.align		4
.L_13:
        /*0038*/ 	.byte	0x04, 0x17
        /*003a*/ 	.short	(.L_15 - .L_14)
.L_14:
        /*003c*/ 	.word	0x00000000
        /*0040*/ 	.short	0x0000
        /*0042*/ 	.short	0x0000
        /*0044*/ 	.byte	0x00, 0xf5, 0x21, 0x00


	//----- nvinfo : EIATTR_SPARSE_MMA_MASK
	.align		4
.L_15:
        /*0048*/ 	.byte	0x03, 0x50
        /*004a*/ 	.short	0x0000


	//----- nvinfo : EIATTR_MAXREG_COUNT
	.align		4
        /*004c*/ 	.byte	0x03, 0x1b
        /*004e*/ 	.short	0x00ff


	//----- nvinfo : EIATTR_MERCURY_ISA_VERSION
	.align		4
        /*0050*/ 	.byte	0x03, 0x5f
        /*0052*/ 	.short	0x0101


	//----- nvinfo : EIATTR_VRC_CTA_INIT_COUNT
	.align		4
        /*0054*/ 	.byte	0x02, 0x4a
	.zero		1
	.zero		1


	//----- nvinfo : EIATTR_EXIT_INSTR_OFFSETS
	.align		4
        /*0058*/ 	.byte	0x04, 0x1c
        /*005a*/ 	.short	(.L_17 - .L_16)


	//   ....[0]....
.L_16:
        /*005c*/ 	.word	0x000000c0


	//   ....[1]....
        /*0060*/ 	.word	0x00000160


	//----- nvinfo : EIATTR_CBANK_PARAM_SIZE
	.align		4
.L_17:
        /*0064*/ 	.byte	0x03, 0x19
        /*0066*/ 	.short	0x0018


	//----- nvinfo : EIATTR_PARAM_CBANK
	.align		4
        /*0068*/ 	.byte	0x04, 0x0a
        /*006a*/ 	.short	(.L_19 - .L_18)
	.align		4
.L_18:
        /*006c*/ 	.word	index@(.nv.constant0._Z17multiplyTwoKernelPiS_ii)
        /*0070*/ 	.short	0x0380
        /*0072*/ 	.short	0x0018


	//----- nvinfo : EIATTR_SW_WAR
	.align		4
.L_19:
        /*0074*/ 	.byte	0x04, 0x36
        /*0076*/ 	.short	(.L_21 - .L_20)
.L_20:
        /*0078*/ 	.word	0x00000008
.L_21:


//--------------------- .nv.callgraph             --------------------------
	.section	.nv.callgraph,"",@"SHT_CUDA_CALLGRAPH"
	.align	4
	.sectionentsize	8
	.align		4
        /*0000*/ 	.word	0x00000000
	.align		4
        /*0004*/ 	.word	0xffffffff
	.align		4
        /*0008*/ 	.word	0x00000000
	.align		4
        /*000c*/ 	.word	0xfffffffe
	.align		4
        /*0010*/ 	.word	0x00000000
	.align		4
        /*0014*/ 	.word	0xfffffffd
	.align		4
        /*0018*/ 	.word	0x00000000
	.align		4
        /*001c*/ 	.word	0xfffffffc


//--------------------- .text._Z17multiplyTwoKernelPiS_ii --------------------------
	.section	.text._Z17multiplyTwoKernelPiS_ii,"ax",@progbits
	.align	128
        .global         _Z17multiplyTwoKernelPiS_ii
        .type           _Z17multiplyTwoKernelPiS_ii,@function
        .size           _Z17multiplyTwoKernelPiS_ii,(.L_x_1 - _Z17multiplyTwoKernelPiS_ii)
        .other          _Z17multiplyTwoKernelPiS_ii,@"STO_CUDA_ENTRY STV_DEFAULT"
_Z17multiplyTwoKernelPiS_ii:
.text._Z17multiplyTwoKernelPiS_ii:
[----:B------:R-:W-:Y:S01]  /*0000*/  LDC R1, c[0x0][0x37c] ;  /* 0x0000df00ff017b82 */ /* 0x000fe20000000800 */
[----:B------:R-:W0:Y:S07]  /*0010*/  S2R R5, SR_TID.Y ;  /* 0x0000000000057919 */ /* 0x000e2e0000002200 */
[----:B------:R-:W1:Y:S01]  /*0020*/  LDC R3, c[0x0][0x360] ;  /* 0x0000d800ff037b82 */ /* 0x000e620000000800 */
[----:B------:R-:W2:Y:S01]  /*0030*/  LDCU.64 UR6, c[0x0][0x390] ;  /* 0x00007200ff0677ac */ /* 0x000ea20008000a00 */
[----:B------:R-:W1:Y:S06]  /*0040*/  S2R R0, SR_TID.X ;  /* 0x0000000000007919 */ /* 0x000e6c0000002100 */
[----:B------:R-:W0:Y:S08]  /*0050*/  S2UR UR5, SR_CTAID.Y ;  /* 0x00000000000579c3 */ /* 0x000e300000002600 */
[----:B------:R-:W0:Y:S08]  /*0060*/  LDC R2, c[0x0][0x364] ;  /* 0x0000d900ff027b82 */ /* 0x000e300000000800 */
[----:B------:R-:W1:Y:S01]  /*0070*/  S2UR UR4, SR_CTAID.X ;  /* 0x00000000000479c3 */ /* 0x000e620000002500 */
[----:B0-----:R-:W-:-:S05]  /*0080*/  IMAD R5, R2, UR5, R5 ;  /* 0x0000000502057c24 */ /* 0x001fca000f8e0205 */
[----:B--2---:R-:W-:Y:S01]  /*0090*/  ISETP.GE.AND P0, PT, R5, UR7, PT ;  /* 0x0000000705007c0c */ /* 0x004fe2000bf06270 */
[----:B-1----:R-:W-:-:S05]  /*00a0*/  IMAD R0, R3, UR4, R0 ;  /* 0x0000000403007c24 */ /* 0x002fca000f8e0200 */
[----:B------:R-:W-:-:S13]  /*00b0*/  ISETP.GE.OR P0, PT, R0, UR6, P0 ;  /* 0x0000000600007c0c */ /* 0x000fda0008706670 */
[----:B------:R-:W-:Y:S05]  /*00c0*/  @P0 EXIT ;  /* 0x000000000000094d */ /* 0x000fea0003800000 */
[----:B------:R-:W0:Y:S01]  /*00d0*/  LDC.64 R2, c[0x0][0x380] ;  /* 0x0000e000ff027b82 */ /* 0x000e220000000a00 */
[----:B------:R-:W1:Y:S01]  /*00e0*/  LDCU.64 UR4, c[0x0][0x358] ;  /* 0x00006b00ff0477ac */ /* 0x000e620008000a00 */
[----:B------:R-:W-:-:S06]  /*00f0*/  IMAD R7, R0, UR7, R5 ;  /* 0x0000000700077c24 */ /* 0x000fcc000f8e0205 */
[----:B------:R-:W2:Y:S01]  /*0100*/  LDC.64 R4, c[0x0][0x388] ;  /* 0x0000e200ff047b82 */ /* 0x000ea20000000a00 */
[----:B0-----:R-:W-:-:S06]  /*0110*/  IMAD.WIDE R2, R7, 0x4, R2 ;  /* 0x0000000407027825 */ /* 0x001fcc00078e0202 */
[----:B-1----:R-:W3:Y:S01]  /*0120*/  LDG.E R2, desc[UR4][R2.64] ;  /* 0x0000000402027981 */ /* 0x002ee2000c1e1900 */
[----:B--2---:R-:W-:Y:S01]  /*0130*/  IMAD.WIDE R4, R7, 0x4, R4 ;  /* 0x0000000407047825 */ /* 0x004fe200078e0204 */
[----:B---3--:R-:W-:-:S05]  /*0140*/  SHF.L.U32 R7, R2, 0x1, RZ ;  /* 0x0000000102077819 */ /* 0x008fca00000006ff */
[----:B------:R-:W-:Y:S01]  /*0150*/  STG.E desc[UR4][R4.64], R7 ;  /* 0x0000000704007986 */ /* 0x000fe2000c101904 */
[----:B------:R-:W-:Y:S05]  /*0160*/  EXIT ;  /* 0x000000000000794d */ /* 0x000fea0003800000 */
.L_x_0:
[----:B------:R-:W-:-:S00]  /*0170*/  BRA `(.L_x_0) ;  /* 0xfffffffc00fc7947 */ /* 0x000fc0000383ffff */
[----:B------:R-:W-:-:S00]  /*0180*/  NOP ;  /* 0x0000000000007918 */ /* 0x000fc00000000000 */
[----:B------:R-:W-:-:S00]  /*0190*/  NOP ;  /* 0x0000000000007918 */ /* 0x000fc00000000000 */
[----:B------:R-:W-:-:S00]  /*01a0*/  NOP ;  /* 0x0000000000007918 */ /* 0x000fc00000000000 */
[----:B------:R-:W-:-:S00]  /*01b0*/  NOP ;  /* 0x0000000000007918 */ /* 0x000fc00000000000 */
[----:B------:R-:W-:-:S00]  /*01c0*/  NOP ;  /* 0x0000000000007918 */ /* 0x000fc00000000000 */
[----:B------:R-:W-:-:S00]  /*01d0*/  NOP ;  /* 0x0000000000007918 */ /* 0x000fc00000000000 */
[----:B------:R-:W-:-:S00]  /*01e0*/  NOP ;  /* 0x0000000000007918 */ /* 0x000fc00000000000 */
[----:B------:R-:W-:-:S00]  /*01f0*/  NOP ;  /* 0x0000000000007918 */ /* 0x000fc00000000000 */
.L_x_1:


//--------------------- .nv.shared.reserved.0     --------------------------
	.section	.nv.shared.reserved.0,"aw",@nobits
	.weak		__nv_reservedSMEM_offset_0_alias
	.size		__nv_reservedSMEM_offset_0_alias, 0, 64
	.other		__nv_reservedSMEM_offset_0_alias,@"STO_CUDA_RESERVED_SHARED STV_DEFAULT"
__nv_reservedSMEM_offset_0_alias:
	.zero		0
	.zero		64


//--------------------- .nv.constant0._Z17multiplyTwoKernelPiS_ii --------------------------
	.section	.nv.constant0._Z17multiplyTwoKernelPiS_ii,"a",@progbits
	.sectionflags	@""
	.align	4
.nv.constant0._Z17multiplyTwoKernelPiS_ii:
	.zero		920


//--------------------- SYMBOLS --------------------------

	.type		.nv.reservedSmem.offset0,@object
	.size		.nv.reservedSmem.offset0,0x4
